	.headerflags	@"EF_CUDA_TEXMODE_UNIFIED EF_CUDA_64BIT_ADDRESS EF_CUDA_ACCELERATORS EF_CUDA_SM90 EF_CUDA_VIRTUAL_SM(EF_CUDA_SM90)"
	.elftype	@"ET_EXEC"


//--------------------- .nv.info                  --------------------------
	.section	.nv.info,"",@"SHT_CUDA_INFO"
	.align	4


	//----- nvinfo : EIATTR_REGCOUNT
	.align		4
        /*0000*/ 	.byte	0x04, 0x2f
        /*0002*/ 	.short	(.L_1 - .L_0)
	.align		4
.L_0:
        /*0004*/ 	.word	index@(triton_poi_fused_cat_14)
        /*0008*/ 	.word	0x00000013


	//----- nvinfo : EIATTR_MIN_STACK_SIZE
	.align		4
.L_1:
        /*000c*/ 	.byte	0x04, 0x12
        /*000e*/ 	.short	(.L_3 - .L_2)
	.align		4
.L_2:
        /*0010*/ 	.word	index@(triton_poi_fused_cat_14)
        /*0014*/ 	.word	0x00000000


	//----- nvinfo : EIATTR_FRAME_SIZE
	.align		4
.L_3:
        /*0018*/ 	.byte	0x04, 0x11
        /*001a*/ 	.short	(.L_5 - .L_4)
	.align		4
.L_4:
        /*001c*/ 	.word	index@(triton_poi_fused_cat_14)
        /*0020*/ 	.word	0x00000000


	//----- nvinfo : EIATTR_MIN_STACK_SIZE
	.align		4
.L_5:
        /*0024*/ 	.byte	0x04, 0x12
        /*0026*/ 	.short	(.L_7 - .L_6)
	.align		4
.L_6:
        /*0028*/ 	.word	index@(triton_poi_fused_cat_14)
        /*002c*/ 	.word	0x00000000
.L_7:


//--------------------- .nv.info.triton_poi_fused_cat_14 --------------------------
	.section	.nv.info.triton_poi_fused_cat_14,"",@"SHT_CUDA_INFO"
	.sectionflags	@""
	.align	4


	//----- nvinfo : EIATTR_CUDA_API_VERSION
	.align		4
        /*0000*/ 	.byte	0x04, 0x37
        /*0002*/ 	.short	(.L_9 - .L_8)
.L_8:
        /*0004*/ 	.word	0x0000007c


	//----- nvinfo : EIATTR_KPARAM_INFO
	.align		4
.L_9:
        /*0008*/ 	.byte	0x04, 0x17
        /*000a*/ 	.short	(.L_11 - .L_10)
.L_10:
        /*000c*/ 	.word	0x00000000
        /*0010*/ 	.short	0x0005
        /*0012*/ 	.short	0x0028
        /*0014*/ 	.byte	0x00, 0xf0, 0x11, 0x00


	//----- nvinfo : EIATTR_KPARAM_INFO
	.align		4
.L_11:
        /*0018*/ 	.byte	0x04, 0x17
        /*001a*/ 	.short	(.L_13 - .L_12)
.L_12:
        /*001c*/ 	.word	0x00000000
        /*0020*/ 	.short	0x0004
        /*0022*/ 	.short	0x0020
        /*0024*/ 	.byte	0x00, 0xf4, 0x21, 0x00


	//----- nvinfo : EIATTR_KPARAM_INFO
	.align		4
.L_13:
        /*0028*/ 	.byte	0x04, 0x17
        /*002a*/ 	.short	(.L_15 - .L_14)
.L_14:
        /*002c*/ 	.word	0x00000000
        /*0030*/ 	.short	0x0003
        /*0032*/ 	.short	0x0018
        /*0034*/ 	.byte	0x00, 0xf4, 0x21, 0x00


	//----- nvinfo : EIATTR_KPARAM_INFO
	.align		4
.L_15:
        /*0038*/ 	.byte	0x04, 0x17
        /*003a*/ 	.short	(.L_17 - .L_16)
.L_16:
        /*003c*/ 	.word	0x00000000
        /*0040*/ 	.short	0x0002
        /*0042*/ 	.short	0x0010
        /*0044*/ 	.byte	0x00, 0xf4, 0x21, 0x00


	//----- nvinfo : EIATTR_KPARAM_INFO
	.align		4
.L_17:
        /*0048*/ 	.byte	0x04, 0x17
        /*004a*/ 	.short	(.L_19 - .L_18)
.L_18:
        /*004c*/ 	.word	0x00000000
        /*0050*/ 	.short	0x0001
        /*0052*/ 	.short	0x0008
        /*0054*/ 	.byte	0x00, 0xf4, 0x21, 0x00


	//----- nvinfo : EIATTR_KPARAM_INFO
	.align		4
.L_19:
        /*0058*/ 	.byte	0x04, 0x17
        /*005a*/ 	.short	(.L_21 - .L_20)
.L_20:
        /*005c*/ 	.word	0x00000000
        /*0060*/ 	.short	0x0000
        /*0062*/ 	.short	0x0000
        /*0064*/ 	.byte	0x00, 0xf4, 0x21, 0x00


	//----- nvinfo : EIATTR_SPARSE_MMA_MASK
	.align		4
.L_21:
        /*0068*/ 	.byte	0x03, 0x50
        /*006a*/ 	.short	0x0000


	//----- nvinfo : EIATTR_MAXREG_COUNT
	.align		4
        /*006c*/ 	.byte	0x03, 0x1b
        /*006e*/ 	.short	0x00ff


	//----- nvinfo : EIATTR_EXIT_INSTR_OFFSETS
	.align		4
        /*0070*/ 	.byte	0x04, 0x1c
        /*0072*/ 	.short	(.L_23 - .L_22)


	//   ....[0]....
.L_22:
        /*0074*/ 	.word	0x00000670


	//----- nvinfo : EIATTR_REQNTID
	.align		4
.L_23:
        /*0078*/ 	.byte	0x04, 0x10
        /*007a*/ 	.short	(.L_25 - .L_24)
.L_24:
        /*007c*/ 	.word	0x00000100
        /*0080*/ 	.word	0x00000001
        /*0084*/ 	.word	0x00000001


	//----- nvinfo : EIATTR_CBANK_PARAM_SIZE
	.align		4
.L_25:
        /*0088*/ 	.byte	0x03, 0x19
        /*008a*/ 	.short	0x002c


	//----- nvinfo : EIATTR_PARAM_CBANK
	.align		4
        /*008c*/ 	.byte	0x04, 0x0a
        /*008e*/ 	.short	(.L_27 - .L_26)
	.align		4
.L_26:
        /*0090*/ 	.word	index@(.nv.constant0.triton_poi_fused_cat_14)
        /*0094*/ 	.short	0x0210
        /*0096*/ 	.short	0x002c


	//----- nvinfo : EIATTR_SW_WAR
	.align		4
.L_27:
        /*0098*/ 	.byte	0x04, 0x36
        /*009a*/ 	.short	(.L_29 - .L_28)
.L_28:
        /*009c*/ 	.word	0x00000008
.L_29:


//--------------------- .nv.callgraph             --------------------------
	.section	.nv.callgraph,"",@"SHT_CUDA_CALLGRAPH"
	.align	4
	.sectionentsize	8
	.align		4
        /*0000*/ 	.word	0x00000000
	.align		4
        /*0004*/ 	.word	0xffffffff
	.align		4
        /*0008*/ 	.word	0x00000000
	.align		4
        /*000c*/ 	.word	0xfffffffe
	.align		4
        /*0010*/ 	.word	0x00000000
	.align		4
        /*0014*/ 	.word	0xfffffffd
	.align		4
        /*0018*/ 	.word	0x00000000
	.align		4
        /*001c*/ 	.word	0xfffffffc


//--------------------- .text.triton_poi_fused_cat_14 --------------------------
	.section	.text.triton_poi_fused_cat_14,"ax",@progbits
	.align	128
        .global         triton_poi_fused_cat_14
        .type           triton_poi_fused_cat_14,@function
        .size           triton_poi_fused_cat_14,(.L_x_1 - triton_poi_fused_cat_14)
        .other          triton_poi_fused_cat_14,@"STO_CUDA_ENTRY STV_DEFAULT"
triton_poi_fused_cat_14:
.text.triton_poi_fused_cat_14:
[----:B------:R-:W-:Y:S01]  /*0000*/  LDC R1, c[0x0][0x28] ;  /* 0x00000a00ff017b82 */ /* 0x000fe20000000800 */
[----:B------:R-:W1:Y:S07]  /*0010*/  S2R R0, SR_TID.X ;  /* 0x0000000000007919 */ /* 0x000e6e0000002100 */
[----:B------:R-:W2:Y:S01]  /*0020*/  LDC.64 R6, c[0x0][0x210] ;  /* 0x00008400ff067b82 */ /* 0x000ea20000000a00 */
[----:B------:R-:W-:Y:S01]  /*0030*/  CS2R R10, SRZ ;  /* 0x00000000000a7805 */ /* 0x000fe2000001ff00 */
[----:B------:R-:W-:Y:S01]  /*0040*/  ULDC.64 UR4, c[0x0][0x208] ;  /* 0x0000820000047ab9 */ /* 0x000fe20000000a00 */
[----:B------:R-:W3:Y:S01]  /*0050*/  S2R R3, SR_CTAID.X ;  /* 0x0000000000037919 */ /* 0x000ee20000002500 */
[----:B------:R-:W-:Y:S01]  /*0060*/  ULDC.64 UR6, c[0x0][0x218] ;  /* 0x0000860000067ab9 */ /* 0x000fe20000000a00 */
[----:B-1----:R-:W-:-:S05]  /*0070*/  IMAD.SHL.U32 R0, R0, 0x2, RZ ;  /* 0x0000000200007824 */ /* 0x002fca00078e00ff */
[----:B------:R-:W-:-:S05]  /*0080*/  LOP3.LUT R0, R0, 0x1fe, RZ, 0xc0, !PT ;  /* 0x000001fe00007812 */ /* 0x000fca00078ec0ff */
[----:B---3--:R-:W-:-:S05]  /*0090*/  IMAD R0, R3, 0x200, R0 ;  /* 0x0000020003007824 */ /* 0x008fca00078e0200 */
[----:B------:R-:W-:-:S04]  /*00a0*/  SHF.R.S32.HI R5, RZ, 0x1f, R0 ;  /* 0x0000001fff057819 */ /* 0x000fc80000011400 */
[CC--:B------:R-:W-:Y:S02]  /*00b0*/  LEA.HI R3, R5.reuse, R0.reuse, RZ, 0x6 ;  /* 0x0000000005037211 */ /* 0x0c0fe400078f30ff */
[----:B------:R-:W-:Y:S02]  /*00c0*/  LEA.HI R8, R5, R0, RZ, 0x3 ;  /* 0x0000000005087211 */ /* 0x000fe400078f18ff */
[----:B------:R-:W-:Y:S02]  /*00d0*/  SHF.R.S32.HI R2, RZ, 0x6, R3 ;  /* 0x00000006ff027819 */ /* 0x000fe40000011403 */
[----:B------:R-:W-:-:S03]  /*00e0*/  SHF.R.S32.HI R9, RZ, 0x3, R8 ;  /* 0x00000003ff097819 */ /* 0x000fc60000011408 */
[----:B------:R-:W-:-:S05]  /*00f0*/  IMAD.HI R4, R2, 0x2aaaaaab, RZ ;  /* 0x2aaaaaab02047827 */ /* 0x000fca00078e02ff */
[----:B------:R-:W-:-:S04]  /*0100*/  SHF.R.U32.HI R5, RZ, 0x1f, R4 ;  /* 0x0000001fff057819 */ /* 0x000fc80000011604 */
[----:B------:R-:W-:Y:S02]  /*0110*/  LEA.HI R5, R4, R5, RZ, 0x19 ;  /* 0x0000000504057211 */ /* 0x000fe400078fc8ff */
[----:B------:R-:W-:-:S03]  /*0120*/  LEA.HI R4, R9, R9, RZ, 0x3 ;  /* 0x0000000909047211 */ /* 0x000fc600078f18ff */
[----:B------:R-:W-:Y:S01]  /*0130*/  IMAD R2, R5, -0x300, R2 ;  /* 0xfffffd0005027824 */ /* 0x000fe200078e0202 */
[----:B------:R-:W-:Y:S02]  /*0140*/  LOP3.LUT R4, R4, 0xfffffff8, RZ, 0xc0, !PT ;  /* 0xfffffff804047812 */ /* 0x000fe400078ec0ff */
[----:B------:R-:W-:Y:S02]  /*0150*/  LOP3.LUT R5, R8, 0xfffffff8, RZ, 0xc0, !PT ;  /* 0xfffffff808057812 */ /* 0x000fe400078ec0ff */
[----:B------:R-:W-:Y:S01]  /*0160*/  ISETP.GE.AND P0, PT, R2, 0x200, PT ;  /* 0x000002000200780c */ /* 0x000fe20003f06270 */
[----:B------:R-:W-:Y:S02]  /*0170*/  IMAD.IADD R9, R9, 0x1, -R4 ;  /* 0x0000000109097824 */ /* 0x000fe400078e0a04 */
[----:B------:R-:W-:Y:S01]  /*0180*/  IMAD.IADD R13, R0, 0x1, -R5 ;  /* 0x00000001000d7824 */ /* 0x000fe200078e0a05 */
[----:B------:R-:W-:Y:S01]  /*0190*/  CS2R R4, SRZ ;  /* 0x0000000000047805 */ /* 0x000fe2000001ff00 */
[----:B--2---:R-:W-:-:S08]  /*01a0*/  IMAD.WIDE R8, R9, 0x8, R6 ;  /* 0x0000000809087825 */ /* 0x004fd000078e0206 */
[----:B------:R-:W2:Y:S01]  /*01b0*/  @!P0 LDG.E.EL.64 R10, desc[UR4][R8.64] ;  /* 0x00000004080a8981 */ /* 0x000ea2000c2e1b00 */
[----:B------:R-:W-:Y:S01]  /*01c0*/  IMAD.WIDE R12, R13, 0x8, R6 ;  /* 0x000000080d0c7825 */ /* 0x000fe200078e0206 */
[----:B------:R-:W-:-:S06]  /*01d0*/  CS2R R6, SRZ ;  /* 0x0000000000067805 */ /* 0x000fcc000001ff00 */
[----:B------:R-:W3:Y:S01]  /*01e0*/  @!P0 LDG.E.EL.128 R4, desc[UR4][R12.64] ;  /* 0x000000040c048981 */ /* 0x000ee2000c2e1d00 */
[----:B------:R-:W-:Y:S01]  /*01f0*/  IMAD.MOV.U32 R16, RZ, RZ, RZ ;  /* 0x000000ffff107224 */ /* 0x000fe200078e00ff */
[----:B--2---:R-:W-:Y:S02]  /*0200*/  SEL R15, R11, RZ, !P0 ;  /* 0x000000ff0b0f7207 */ /* 0x004fe40004000000 */
[----:B------:R-:W-:Y:S02]  /*0210*/  SEL R14, R10, RZ, !P0 ;  /* 0x000000ff0a0e7207 */ /* 0x000fe40004000000 */
[----:B------:R-:W-:-:S04]  /*0220*/  SHF.R.U32.HI R11, RZ, 0x1e, R15 ;  /* 0x0000001eff0b7819 */ /* 0x000fc8000001160f */
[----:B------:R-:W-:Y:S02]  /*0230*/  LOP3.LUT R11, R11, 0x2, RZ, 0xc0, !PT ;  /* 0x000000020b0b7812 */ /* 0x000fe400078ec0ff */
[----:B---3--:R-:W-:Y:S02]  /*0240*/  SEL R4, R4, RZ, !P0 ;  /* 0x000000ff04047207 */ /* 0x008fe40004000000 */
[----:B------:R-:W-:Y:S02]  /*0250*/  IADD3 R9, P1, R11, R14, RZ ;  /* 0x0000000e0b097210 */ /* 0x000fe40007f3e0ff */
[----:B------:R-:W-:Y:S02]  /*0260*/  SEL R11, R6, RZ, !P0 ;  /* 0x000000ff060b7207 */ /* 0x000fe40004000000 */
[----:B------:R-:W-:Y:S01]  /*0270*/  SEL R5, R5, RZ, !P0 ;  /* 0x000000ff05057207 */ /* 0x000fe20004000000 */
[----:B------:R-:W-:Y:S01]  /*0280*/  IMAD.X R14, RZ, RZ, R15, P1 ;  /* 0x000000ffff0e7224 */ /* 0x000fe200008e060f */
[----:B------:R-:W-:-:S02]  /*0290*/  SEL R6, R7, RZ, !P0 ;  /* 0x000000ff07067207 */ /* 0x000fc40004000000 */
[C---:B------:R-:W-:Y:S02]  /*02a0*/  LEA R10, P2, R4.reuse, UR6, 0x2 ;  /* 0x00000006040a7c11 */ /* 0x040fe4000f8410ff */
[--C-:B------:R-:W-:Y:S02]  /*02b0*/  SHF.R.U32.HI R7, RZ, 0x1c, R5.reuse ;  /* 0x0000001cff077819 */ /* 0x100fe40000011605 */
[----:B------:R-:W-:Y:S02]  /*02c0*/  SHF.R.U32.HI R8, RZ, 0x1c, R6 ;  /* 0x0000001cff087819 */ /* 0x000fe40000011606 */
[----:B------:R-:W-:Y:S01]  /*02d0*/  LEA.HI.X R13, R4, UR7, R5, 0x2, P2 ;  /* 0x00000007040d7c11 */ /* 0x000fe200090f1405 */
[----:B------:R-:W-:Y:S01]  /*02e0*/  IMAD.SHL.U32 R4, R9, 0x8, RZ ;  /* 0x0000000809047824 */ /* 0x000fe200078e00ff */
[----:B------:R-:W-:Y:S02]  /*02f0*/  LEA R5, P1, R11, UR6, 0x2 ;  /* 0x000000060b057c11 */ /* 0x000fe4000f8210ff */
[----:B------:R-:W-:-:S02]  /*0300*/  LOP3.LUT R7, R7, 0x8, RZ, 0xc0, !PT ;  /* 0x0000000807077812 */ /* 0x000fc400078ec0ff */
[----:B------:R-:W-:Y:S02]  /*0310*/  LOP3.LUT R8, R8, 0x8, RZ, 0xc0, !PT ;  /* 0x0000000808087812 */ /* 0x000fe400078ec0ff */
[----:B------:R-:W-:Y:S01]  /*0320*/  LEA.HI.X R11, R11, UR7, R6, 0x2, P1 ;  /* 0x000000070b0b7c11 */ /* 0x000fe200088f1406 */
[----:B------:R-:W-:Y:S01]  /*0330*/  ULDC.64 UR6, c[0x0][0x228] ;  /* 0x00008a0000067ab9 */ /* 0x000fe20000000a00 */
[C---:B------:R-:W-:Y:S02]  /*0340*/  IADD3 R6, P1, P2, R4.reuse, R10, R7 ;  /* 0x0000000a04067210 */ /* 0x040fe40007a3e007 */
[----:B------:R-:W-:Y:S02]  /*0350*/  IADD3 R8, P3, P4, R4, R5, R8 ;  /* 0x0000000504087210 */ /* 0x000fe40007c7e008 */
[----:B------:R-:W1:Y:S01]  /*0360*/  LDC.64 R4, c[0x0][0x220] ;  /* 0x00008800ff047b82 */ /* 0x000e620000000a00 */
[----:B------:R-:W-:Y:S01]  /*0370*/  SHF.L.U64.HI R14, R9, 0x3, R14 ;  /* 0x00000003090e7819 */ /* 0x000fe2000001020e */
[----:B------:R-:W-:-:S03]  /*0380*/  IMAD.HI R9, R0, 0x2aaaaaab, RZ ;  /* 0x2aaaaaab00097827 */ /* 0x000fc600078e02ff */
[----:B------:R-:W-:Y:S01]  /*0390*/  IADD3.X R7, R14, R13, RZ, P1, P2 ;  /* 0x0000000d0e077210 */ /* 0x000fe20000fe44ff */
[----:B------:R-:W-:Y:S01]  /*03a0*/  IMAD.SHL.U32 R13, R2, 0x4, RZ ;  /* 0x00000004020d7824 */ /* 0x000fe200078e00ff */
[----:B------:R-:W-:-:S04]  /*03b0*/  SHF.R.U32.HI R10, RZ, 0x1f, R9 ;  /* 0x0000001fff0a7819 */ /* 0x000fc80000011609 */
[----:B------:R-:W-:Y:S02]  /*03c0*/  LEA.HI.SX32 R12, R9, R10, 0x13 ;  /* 0x0000000a090c7211 */ /* 0x000fe400078f9aff */
[----:B------:R-:W-:Y:S01]  /*03d0*/  IADD3.X R9, R14, R11, RZ, P3, P4 ;  /* 0x0000000b0e097210 */ /* 0x000fe20001fe84ff */
[----:B------:R-:W-:Y:S01]  /*03e0*/  IMAD.WIDE R10, R13, 0x4, R6 ;  /* 0x000000040d0a7825 */ /* 0x000fe200078e0206 */
[----:B------:R-:W-:-:S03]  /*03f0*/  LOP3.LUT R7, R3, 0xffffffc0, RZ, 0xc0, !PT ;  /* 0xffffffc003077812 */ /* 0x000fc600078ec0ff */
[----:B------:R-:W-:-:S04]  /*0400*/  IMAD.WIDE R8, R13, 0x4, R8 ;  /* 0x000000040d087825 */ /* 0x000fc800078e0208 */
[C---:B------:R-:W-:Y:S02]  /*0410*/  IMAD.SHL.U32 R15, R12.reuse, 0x800, RZ ;  /* 0x000008000c0f7824 */ /* 0x040fe400078e00ff */
[----:B------:R-:W-:Y:S02]  /*0420*/  IMAD.SHL.U32 R13, R12, 0x4000, RZ ;  /* 0x000040000c0d7824 */ /* 0x000fe400078e00ff */
[----:B------:R-:W-:Y:S02]  /*0430*/  IMAD.IADD R7, R0, 0x1, -R7 ;  /* 0x0000000100077824 */ /* 0x000fe400078e0a07 */
[C---:B------:R-:W-:Y:S01]  /*0440*/  IMAD.SHL.U32 R12, R2.reuse, 0x40, RZ ;  /* 0x00000040020c7824 */ /* 0x040fe200078e00ff */
[----:B------:R-:W-:Y:S01]  /*0450*/  ISETP.GT.AND P1, PT, R2, 0x1ff, PT ;  /* 0x000001ff0200780c */ /* 0x000fe20003f24270 */
[----:B------:R-:W-:Y:S02]  /*0460*/  IMAD.MOV.U32 R6, RZ, RZ, RZ ;  /* 0x000000ffff067224 */ /* 0x000fe400078e00ff */
[----:B------:R-:W-:-:S04]  /*0470*/  IMAD.WIDE R10, R15, 0x4, R10 ;  /* 0x000000040f0a7825 */ /* 0x000fc800078e020a */
[----:B------:R-:W-:Y:S01]  /*0480*/  IMAD.WIDE R8, R15, 0x4, R8 ;  /* 0x000000040f087825 */ /* 0x000fe200078e0208 */
[--C-:B------:R-:W-:Y:S01]  /*0490*/  SHF.R.S32.HI R15, RZ, 0x1f, R13.reuse ;  /* 0x0000001fff0f7819 */ /* 0x100fe2000001140d */
[----:B------:R2:W3:Y:S01]  /*04a0*/  @!P0 LDG.E.EL R6, desc[UR4][R10.64] ;  /* 0x000000040a068981 */ /* 0x0004e2000c2e1900 */
[----:B------:R-:W-:Y:S01]  /*04b0*/  IADD3 R13, P2, P3, R12, R7, R13 ;  /* 0x000000070c0d7210 */ /* 0x000fe20007b5e00d */
[----:B-1----:R-:W-:Y:S01]  /*04c0*/  IMAD.WIDE R4, R2, 0x4, R4 ;  /* 0x0000000402047825 */ /* 0x002fe200078e0204 */
[----:B------:R-:W-:Y:S02]  /*04d0*/  CS2R R2, SRZ ;  /* 0x0000000000027805 */ /* 0x000fe4000001ff00 */
[----:B------:R-:W-:Y:S02]  /*04e0*/  SHF.R.S32.HI R7, RZ, 0x1f, R7 ;  /* 0x0000001fff077819 */ /* 0x000fe40000011407 */
[----:B------:R-:W-:Y:S01]  /*04f0*/  SHF.R.S32.HI R12, RZ, 0x1f, R12 ;  /* 0x0000001fff0c7819 */ /* 0x000fe2000001140c */
[----:B------:R-:W4:Y:S03]  /*0500*/  @!P0 LDG.E.EL R16, desc[UR4][R4.64] ;  /* 0x0000000404108981 */ /* 0x000f26000c2e1900 */
[----:B--2---:R-:W-:Y:S01]  /*0510*/  IADD3.X R10, R12, R7, R15, P2, P3 ;  /* 0x000000070c0a7210 */ /* 0x004fe200017e640f */
[----:B------:R-:W2:Y:S01]  /*0520*/  @!P0 LDG.E.EL R2, desc[UR4][R4.64] ;  /* 0x0000000404028981 */ /* 0x000ea2000c2e1900 */
[C---:B------:R-:W-:Y:S01]  /*0530*/  LEA R12, P2, R13.reuse, UR6, 0x2 ;  /* 0x000000060d0c7c11 */ /* 0x040fe2000f8410ff */
[----:B------:R-:W1:Y:S02]  /*0540*/  LDC.64 R14, c[0x0][0x230] ;  /* 0x00008c00ff0e7b82 */ /* 0x000e640000000a00 */
[----:B------:R-:W5:Y:S01]  /*0550*/  @!P0 LDG.E.EL R3, desc[UR4][R8.64] ;  /* 0x0000000408038981 */ /* 0x000f62000c2e1900 */
[----:B------:R-:W-:-:S02]  /*0560*/  LEA.HI.X R13, R13, UR7, R10, 0x2, P2 ;  /* 0x000000070d0d7c11 */ /* 0x000fc400090f140a */
[----:B------:R-:W-:-:S06]  /*0570*/  CS2R R10, SRZ ;  /* 0x00000000000a7805 */ /* 0x000fcc000001ff00 */
[----:B------:R-:W5:Y:S01]  /*0580*/  @P1 LDG.E.64 R10, desc[UR4][R12.64+-0x20000] ;  /* 0xfe0000040c0a1981 */ /* 0x000f62000c1e1b00 */
[----:B---3--:R-:W-:Y:S02]  /*0590*/  SEL R6, R6, RZ, !P0 ;  /* 0x000000ff06067207 */ /* 0x008fe40004000000 */
[----:B----4-:R-:W-:Y:S02]  /*05a0*/  SEL R16, R16, RZ, !P0 ;  /* 0x000000ff10107207 */ /* 0x010fe40004000000 */
[----:B--2---:R-:W-:Y:S02]  /*05b0*/  SEL R7, R2, RZ, !P0 ;  /* 0x000000ff02077207 */ /* 0x004fe40004000000 */
[----:B-----5:R-:W-:-:S03]  /*05c0*/  SEL R5, R3, RZ, !P0 ;  /* 0x000000ff03057207 */ /* 0x020fc60004000000 */
[C---:B------:R-:W-:Y:S01]  /*05d0*/  FADD R2, R6.reuse, R7 ;  /* 0x0000000706027221 */ /* 0x040fe20000000000 */
[----:B------:R-:W-:Y:S02]  /*05e0*/  FSETP.GEU.AND P2, PT, R6, -R7, PT ;  /* 0x800000070600720b */ /* 0x000fe40003f4e000 */
[C---:B------:R-:W-:Y:S01]  /*05f0*/  FSETP.GEU.AND P3, PT, R5.reuse, -R16, PT ;  /* 0x800000100500720b */ /* 0x040fe20003f6e000 */
[----:B------:R-:W-:Y:S01]  /*0600*/  FADD R3, R5, R16 ;  /* 0x0000001005037221 */ /* 0x000fe20000000000 */
[----:B------:R-:W-:Y:S02]  /*0610*/  FSEL R4, R2, RZ, P2 ;  /* 0x000000ff02047208 */ /* 0x000fe40001000000 */
[----:B------:R-:W-:Y:S02]  /*0620*/  @P0 SEL R4, R10, RZ, P1 ;  /* 0x000000ff0a040207 */ /* 0x000fe40000800000 */
[----:B------:R-:W-:Y:S01]  /*0630*/  FSEL R5, R3, RZ, P3 ;  /* 0x000000ff03057208 */ /* 0x000fe20001800000 */
[----:B-1----:R-:W-:Y:S01]  /*0640*/  IMAD.WIDE R2, R0, 0x4, R14 ;  /* 0x0000000400027825 */ /* 0x002fe200078e020e */
[----:B------:R-:W-:-:S05]  /*0650*/  @P0 SEL R5, R11, RZ, P1 ;  /* 0x000000ff0b050207 */ /* 0x000fca0000800000 */
[----:B------:R-:W-:Y:S01]  /*0660*/  STG.E.64 desc[UR4][R2.64], R4 ;  /* 0x0000000402007986 */ /* 0x000fe2000c101b04 */
[----:B------:R-:W-:Y:S05]  /*0670*/  EXIT ;  /* 0x000000000000794d */ /* 0x000fea0003800000 */
.L_x_0:
[----:B------:R-:W-:-:S00]  /*0680*/  BRA `(.L_x_0) ;  /* 0xfffffffc00fc7947 */ /* 0x000fc0000383ffff */
[----:B------:R-:W-:-:S00]  /*0690*/  NOP ;  /* 0x0000000000007918 */ /* 0x000fc00000000000 */
        /* <DEDUP_REMOVED lines=14> */
.L_x_1:


//--------------------- .nv.constant0.triton_poi_fused_cat_14 --------------------------
	.section	.nv.constant0.triton_poi_fused_cat_14,"a",@progbits
	.sectionflags	@""
	.align	4
.nv.constant0.triton_poi_fused_cat_14:
	.zero		572
